//
// Generated by NVIDIA NVVM Compiler
//
// Compiler Build ID: CL-36424714
// Cuda compilation tools, release 13.0, V13.0.88
// Based on NVVM 20.0.0
//

.version 9.0
.target sm_100
.address_size 64

	// .globl	_Z20compute_displacementPfS_S_iii

.visible .entry _Z20compute_displacementPfS_S_iii(
	.param .u64 .ptr .align 1 _Z20compute_displacementPfS_S_iii_param_0,
	.param .u64 .ptr .align 1 _Z20compute_displacementPfS_S_iii_param_1,
	.param .u64 .ptr .align 1 _Z20compute_displacementPfS_S_iii_param_2,
	.param .u32 _Z20compute_displacementPfS_S_iii_param_3,
	.param .u32 _Z20compute_displacementPfS_S_iii_param_4,
	.param .u32 _Z20compute_displacementPfS_S_iii_param_5
)
{
	.reg .pred 	%p<14>;
	.reg .b32 	%r<32>;
	.reg .b32 	%f<55>;
	.reg .b64 	%rd<41>;

	ld.param.u64 	%rd8, [_Z20compute_displacementPfS_S_iii_param_0];
	ld.param.u64 	%rd7, [_Z20compute_displacementPfS_S_iii_param_1];
	ld.param.u64 	%rd9, [_Z20compute_displacementPfS_S_iii_param_2];
	ld.param.u32 	%r18, [_Z20compute_displacementPfS_S_iii_param_3];
	ld.param.u32 	%r16, [_Z20compute_displacementPfS_S_iii_param_4];
	ld.param.u32 	%r17, [_Z20compute_displacementPfS_S_iii_param_5];
	cvta.to.global.u64 	%rd1, %rd9;
	cvta.to.global.u64 	%rd2, %rd8;
	mov.u32 	%r19, %tid.x;
	mov.u32 	%r20, %ntid.x;
	mov.u32 	%r21, %ctaid.x;
	mad.lo.s32 	%r1, %r20, %r21, %r19;
	setp.lt.s32 	%p1, %r1, %r18;
	setp.ge.s32 	%p2, %r1, %r16;
	setp.lt.s32 	%p3, %r17, 1;
	or.pred  	%p4, %p1, %p3;
	or.pred  	%p5, %p4, %p2;
	@%p5 bra 	$L__BB0_12;
	cvta.to.global.u64 	%rd10, %rd7;
	mul.wide.s32 	%rd11, %r1, 4;
	add.s64 	%rd3, %rd10, %rd11;
	ld.global.f32 	%f52, [%rd3];
	and.b32  	%r2, %r17, 7;
	setp.lt.u32 	%p6, %r17, 8;
	mov.b32 	%r30, 0;
	@%p6 bra 	$L__BB0_4;
	and.b32  	%r30, %r17, 2147483640;
	neg.s32 	%r28, %r30;
	shl.b32 	%r5, %r16, 3;
	add.s64 	%rd40, %rd1, 16;
	mul.wide.s32 	%rd14, %r16, 4;
	mov.u32 	%r27, %r1;
$L__BB0_3:
	.pragma "nounroll";
	mul.wide.s32 	%rd12, %r27, 4;
	add.s64 	%rd13, %rd2, %rd12;
	ld.global.f32 	%f9, [%rd13];
	ld.global.f32 	%f10, [%rd40+-16];
	fma.rn.f32 	%f11, %f9, %f10, %f52;
	st.global.f32 	[%rd3], %f11;
	add.s64 	%rd15, %rd13, %rd14;
	ld.global.f32 	%f12, [%rd15];
	ld.global.f32 	%f13, [%rd40+-12];
	fma.rn.f32 	%f14, %f12, %f13, %f11;
	st.global.f32 	[%rd3], %f14;
	add.s64 	%rd16, %rd15, %rd14;
	ld.global.f32 	%f15, [%rd16];
	ld.global.f32 	%f16, [%rd40+-8];
	fma.rn.f32 	%f17, %f15, %f16, %f14;
	st.global.f32 	[%rd3], %f17;
	add.s64 	%rd17, %rd16, %rd14;
	ld.global.f32 	%f18, [%rd17];
	ld.global.f32 	%f19, [%rd40+-4];
	fma.rn.f32 	%f20, %f18, %f19, %f17;
	st.global.f32 	[%rd3], %f20;
	add.s64 	%rd18, %rd17, %rd14;
	ld.global.f32 	%f21, [%rd18];
	ld.global.f32 	%f22, [%rd40];
	fma.rn.f32 	%f23, %f21, %f22, %f20;
	st.global.f32 	[%rd3], %f23;
	add.s64 	%rd19, %rd18, %rd14;
	ld.global.f32 	%f24, [%rd19];
	ld.global.f32 	%f25, [%rd40+4];
	fma.rn.f32 	%f26, %f24, %f25, %f23;
	st.global.f32 	[%rd3], %f26;
	add.s64 	%rd20, %rd19, %rd14;
	ld.global.f32 	%f27, [%rd20];
	ld.global.f32 	%f28, [%rd40+8];
	fma.rn.f32 	%f29, %f27, %f28, %f26;
	st.global.f32 	[%rd3], %f29;
	add.s64 	%rd21, %rd20, %rd14;
	ld.global.f32 	%f30, [%rd21];
	ld.global.f32 	%f31, [%rd40+12];
	fma.rn.f32 	%f52, %f30, %f31, %f29;
	st.global.f32 	[%rd3], %f52;
	add.s32 	%r28, %r28, 8;
	add.s32 	%r27, %r27, %r5;
	add.s64 	%rd40, %rd40, 32;
	setp.ne.s32 	%p7, %r28, 0;
	@%p7 bra 	$L__BB0_3;
$L__BB0_4:
	setp.eq.s32 	%p8, %r2, 0;
	@%p8 bra 	$L__BB0_12;
	and.b32  	%r11, %r17, 3;
	setp.lt.u32 	%p9, %r2, 4;
	@%p9 bra 	$L__BB0_7;
	mad.lo.s32 	%r23, %r30, %r16, %r1;
	mul.wide.s32 	%rd22, %r23, 4;
	add.s64 	%rd23, %rd2, %rd22;
	ld.global.f32 	%f32, [%rd23];
	mul.wide.u32 	%rd24, %r30, 4;
	add.s64 	%rd25, %rd1, %rd24;
	ld.global.f32 	%f33, [%rd25];
	fma.rn.f32 	%f34, %f32, %f33, %f52;
	st.global.f32 	[%rd3], %f34;
	mul.wide.s32 	%rd26, %r16, 4;
	add.s64 	%rd27, %rd23, %rd26;
	ld.global.f32 	%f35, [%rd27];
	ld.global.f32 	%f36, [%rd25+4];
	fma.rn.f32 	%f37, %f35, %f36, %f34;
	st.global.f32 	[%rd3], %f37;
	add.s64 	%rd28, %rd27, %rd26;
	ld.global.f32 	%f38, [%rd28];
	ld.global.f32 	%f39, [%rd25+8];
	fma.rn.f32 	%f40, %f38, %f39, %f37;
	st.global.f32 	[%rd3], %f40;
	add.s64 	%rd29, %rd28, %rd26;
	ld.global.f32 	%f41, [%rd29];
	ld.global.f32 	%f42, [%rd25+12];
	fma.rn.f32 	%f52, %f41, %f42, %f40;
	st.global.f32 	[%rd3], %f52;
	add.s32 	%r30, %r30, 4;
$L__BB0_7:
	setp.eq.s32 	%p10, %r11, 0;
	@%p10 bra 	$L__BB0_12;
	setp.eq.s32 	%p11, %r11, 1;
	@%p11 bra 	$L__BB0_10;
	mad.lo.s32 	%r24, %r30, %r16, %r1;
	mul.wide.s32 	%rd30, %r24, 4;
	add.s64 	%rd31, %rd2, %rd30;
	ld.global.f32 	%f43, [%rd31];
	mul.wide.u32 	%rd32, %r30, 4;
	add.s64 	%rd33, %rd1, %rd32;
	ld.global.f32 	%f44, [%rd33];
	fma.rn.f32 	%f45, %f43, %f44, %f52;
	st.global.f32 	[%rd3], %f45;
	mul.wide.s32 	%rd34, %r16, 4;
	add.s64 	%rd35, %rd31, %rd34;
	ld.global.f32 	%f46, [%rd35];
	ld.global.f32 	%f47, [%rd33+4];
	fma.rn.f32 	%f52, %f46, %f47, %f45;
	st.global.f32 	[%rd3], %f52;
	add.s32 	%r30, %r30, 2;
$L__BB0_10:
	and.b32  	%r25, %r17, 1;
	setp.eq.b32 	%p12, %r25, 1;
	not.pred 	%p13, %p12;
	@%p13 bra 	$L__BB0_12;
	mad.lo.s32 	%r26, %r30, %r16, %r1;
	mul.wide.s32 	%rd36, %r26, 4;
	add.s64 	%rd37, %rd2, %rd36;
	ld.global.f32 	%f48, [%rd37];
	mul.wide.u32 	%rd38, %r30, 4;
	add.s64 	%rd39, %rd1, %rd38;
	ld.global.f32 	%f49, [%rd39];
	fma.rn.f32 	%f50, %f48, %f49, %f52;
	st.global.f32 	[%rd3], %f50;
$L__BB0_12:
	ret;

}


// ===== COMPILED SASS (sm_100) =====

	.target	sm_100

	.elftype	@"ET_EXEC"


//--------------------- .note.nv.tkinfo           --------------------------
	.section	.note.nv.tkinfo,"",@"SHT_NOTE"
	.sectionflags	@"SHF_NOTE_NV_TKINFO"
	.tkinfo
        /*0018*/ 	.word	0x00000002
        /*0030*/ 	.string	""
        /*0030*/ 	.string	"ptxas"
        /*0030*/ 	.string	"Cuda compilation tools, release 13.0, V13.0.88"
        /*0030*/ 	.string	"Build cuda_13.0.r13.0/compiler.36424714_0"
        /*0030*/ 	.string	"-arch sm_100 -m 64 "



//--------------------- .note.nv.cuinfo           --------------------------
	.section	.note.nv.cuinfo,"",@"SHT_NOTE"
	.sectionflags	@"SHF_NOTE_NV_CUINFO"
        /*0018*/ 	.short	0x0002
        /*001a*/ 	.short	0x0064
        /*001c*/ 	.short	0x0082
	.zero		2


//--------------------- .nv.info                  --------------------------
	.section	.nv.info,"",@"SHT_CUDA_INFO"
	.align	4


	//----- nvinfo : EIATTR_REGCOUNT
	.align		4
        /*0000*/ 	.byte	0x04, 0x2f
        /*0002*/ 	.short	(.L_1 - .L_0)
	.align		4
.L_0:
        /*0004*/ 	.word	index@(_Z20compute_displacementPfS_S_iii)
        /*0008*/ 	.word	0x0000001a


	//----- nvinfo : EIATTR_FRAME_SIZE
	.align		4
.L_1:
        /*000c*/ 	.byte	0x04, 0x11
        /*000e*/ 	.short	(.L_3 - .L_2)
	.align		4
.L_2:
        /*0010*/ 	.word	index@(_Z20compute_displacementPfS_S_iii)
        /*0014*/ 	.word	0x00000000


	//----- nvinfo : EIATTR_MIN_STACK_SIZE
	.align		4
.L_3:
        /*0018*/ 	.byte	0x04, 0x12
        /*001a*/ 	.short	(.L_5 - .L_4)
	.align		4
.L_4:
        /*001c*/ 	.word	index@(_Z20compute_displacementPfS_S_iii)
        /*0020*/ 	.word	0x00000000
.L_5:


//--------------------- .nv.compat                --------------------------
	.section	.nv.compat,"",@"SHT_CUDA_COMPAT_INFO"
	.align	4
        /*0000*/ 	.byte	0x02, 0x09, 0x00, 0x00, 0x02, 0x02, 0x01, 0x00, 0x02, 0x05, 0x05, 0x00, 0x03, 0x07, 0x01, 0x01
        /*0010*/ 	.byte	0x02, 0x03, 0x00, 0x00, 0x02, 0x06, 0x01, 0x00, 0x04, 0x0b, 0x08, 0x00, 0x09, 0x00, 0x00, 0x00
        /*0020*/ 	.byte	0x00, 0x00, 0x00, 0x00


//--------------------- .nv.info._Z20compute_displacementPfS_S_iii --------------------------
	.section	.nv.info._Z20compute_displacementPfS_S_iii,"",@"SHT_CUDA_INFO"
	.sectionflags	@""
	.align	4


	//----- nvinfo : EIATTR_CUDA_API_VERSION
	.align		4
        /*0000*/ 	.byte	0x04, 0x37
        /*0002*/ 	.short	(.L_7 - .L_6)
.L_6:
        /*0004*/ 	.word	0x00000082


	//----- nvinfo : EIATTR_KPARAM_INFO
	.align		4
.L_7:
        /*0008*/ 	.byte	0x04, 0x17
        /*000a*/ 	.short	(.L_9 - .L_8)
.L_8:
        /*000c*/ 	.word	0x00000000
        /*0010*/ 	.short	0x0005
        /*0012*/ 	.short	0x0020
        /*0014*/ 	.byte	0x00, 0xf0, 0x11, 0x00


	//----- nvinfo : EIATTR_KPARAM_INFO
	.align		4
.L_9:
        /*0018*/ 	.byte	0x04, 0x17
        /*001a*/ 	.short	(.L_11 - .L_10)
.L_10:
        /*001c*/ 	.word	0x00000000
        /*0020*/ 	.short	0x0004
        /*0022*/ 	.short	0x001c
        /*0024*/ 	.byte	0x00, 0xf0, 0x11, 0x00


	//----- nvinfo : EIATTR_KPARAM_INFO
	.align		4
.L_11:
        /*0028*/ 	.byte	0x04, 0x17
        /*002a*/ 	.short	(.L_13 - .L_12)
.L_12:
        /*002c*/ 	.word	0x00000000
        /*0030*/ 	.short	0x0003
        /*0032*/ 	.short	0x0018
        /*0034*/ 	.byte	0x00, 0xf0, 0x11, 0x00


	//----- nvinfo : EIATTR_KPARAM_INFO
	.align		4
.L_13:
        /*0038*/ 	.byte	0x04, 0x17
        /*003a*/ 	.short	(.L_15 - .L_14)
.L_14:
        /*003c*/ 	.word	0x00000000
        /*0040*/ 	.short	0x0002
        /*0042*/ 	.short	0x0010
        /*0044*/ 	.byte	0x00, 0xf5, 0x21, 0x00


	//----- nvinfo : EIATTR_KPARAM_INFO
	.align		4
.L_15:
        /*0048*/ 	.byte	0x04, 0x17
        /*004a*/ 	.short	(.L_17 - .L_16)
.L_16:
        /*004c*/ 	.word	0x00000000
        /*0050*/ 	.short	0x0001
        /*0052*/ 	.short	0x0008
        /*0054*/ 	.byte	0x00, 0xf5, 0x21, 0x00


	//----- nvinfo : EIATTR_KPARAM_INFO
	.align		4
.L_17:
        /*0058*/ 	.byte	0x04, 0x17
        /*005a*/ 	.short	(.L_19 - .L_18)
.L_18:
        /*005c*/ 	.word	0x00000000
        /*0060*/ 	.short	0x0000
        /*0062*/ 	.short	0x0000
        /*0064*/ 	.byte	0x00, 0xf5, 0x21, 0x00


	//----- nvinfo : EIATTR_SPARSE_MMA_MASK
	.align		4
.L_19:
        /*0068*/ 	.byte	0x03, 0x50
        /*006a*/ 	.short	0x0000


	//----- nvinfo : EIATTR_MAXREG_COUNT
	.align		4
        /*006c*/ 	.byte	0x03, 0x1b
        /*006e*/ 	.short	0x00ff


	//----- nvinfo : EIATTR_MERCURY_ISA_VERSION
	.align		4
        /*0070*/ 	.byte	0x03, 0x5f
        /*0072*/ 	.short	0x0101


	//----- nvinfo : EIATTR_VRC_CTA_INIT_COUNT
	.align		4
        /*0074*/ 	.byte	0x02, 0x4a
	.zero		1
	.zero		1


	//----- nvinfo : EIATTR_EXIT_INSTR_OFFSETS
	.align		4
        /*0078*/ 	.byte	0x04, 0x1c
        /*007a*/ 	.short	(.L_21 - .L_20)


	//   ....[0]....
.L_20:
        /*007c*/ 	.word	0x000000a0


	//   ....[1]....
        /*0080*/ 	.word	0x000004d0


	//   ....[2]....
        /*0084*/ 	.word	0x000006b0


	//   ....[3]....
        /*0088*/ 	.word	0x000007f0


	//   ....[4]....
        /*008c*/ 	.word	0x00000890


	//----- nvinfo : EIATTR_CBANK_PARAM_SIZE
	.align		4
.L_21:
        /*0090*/ 	.byte	0x03, 0x19
        /*0092*/ 	.short	0x0024


	//----- nvinfo : EIATTR_PARAM_CBANK
	.align		4
        /*0094*/ 	.byte	0x04, 0x0a
        /*0096*/ 	.short	(.L_23 - .L_22)
	.align		4
.L_22:
        /*0098*/ 	.word	index@(.nv.constant0._Z20compute_displacementPfS_S_iii)
        /*009c*/ 	.short	0x0380
        /*009e*/ 	.short	0x0024


	//----- nvinfo : EIATTR_SW_WAR
	.align		4
.L_23:
        /*00a0*/ 	.byte	0x04, 0x36
        /*00a2*/ 	.short	(.L_25 - .L_24)
.L_24:
        /*00a4*/ 	.word	0x00000008
.L_25:


//--------------------- .nv.callgraph             --------------------------
	.section	.nv.callgraph,"",@"SHT_CUDA_CALLGRAPH"
	.align	4
	.sectionentsize	8
	.align		4
        /*0000*/ 	.word	0x00000000
	.align		4
        /*0004*/ 	.word	0xffffffff
	.align		4
        /*0008*/ 	.word	0x00000000
	.align		4
        /*000c*/ 	.word	0xfffffffe
	.align		4
        /*0010*/ 	.word	0x00000000
	.align		4
        /*0014*/ 	.word	0xfffffffd
	.align		4
        /*0018*/ 	.word	0x00000000
	.align		4
        /*001c*/ 	.word	0xfffffffc


//--------------------- .text._Z20compute_displacementPfS_S_iii --------------------------
	.section	.text._Z20compute_displacementPfS_S_iii,"ax",@progbits
	.align	128
        .global         _Z20compute_displacementPfS_S_iii
        .type           _Z20compute_displacementPfS_S_iii,@function
        .size           _Z20compute_displacementPfS_S_iii,(.L_x_5 - _Z20compute_displacementPfS_S_iii)
        .other          _Z20compute_displacementPfS_S_iii,@"STO_CUDA_ENTRY STV_DEFAULT"
_Z20compute_displacementPfS_S_iii:
.text._Z20compute_displacementPfS_S_iii:
[----:B------:R-:W-:Y:S01]  /*0000*/  LDC R1, c[0x0][0x37c] ;  /* 0x0000df00ff017b82 */ /* 0x000fe20000000800 */
[----:B------:R-:W0:Y:S07]  /*0010*/  S2R R8, SR_TID.X ;  /* 0x0000000000087919 */ /* 0x000e2e0000002100 */
[----:B------:R-:W1:Y:S01]  /*0020*/  LDC R0, c[0x0][0x3a0] ;  /* 0x0000e800ff007b82 */ /* 0x000e620000000800 */
[----:B------:R-:W0:Y:S01]  /*0030*/  LDCU UR4, c[0x0][0x360] ;  /* 0x00006c00ff0477ac */ /* 0x000e220008000800 */
[----:B------:R-:W0:Y:S06]  /*0040*/  S2R R5, SR_CTAID.X ;  /* 0x0000000000057919 */ /* 0x000e2c0000002500 */
[----:B------:R-:W2:Y:S01]  /*0050*/  LDC.64 R2, c[0x0][0x398] ;  /* 0x0000e600ff027b82 */ /* 0x000ea20000000a00 */
[----:B-1----:R-:W-:Y:S01]  /*0060*/  ISETP.GE.AND P0, PT, R0, 0x1, PT ;  /* 0x000000010000780c */ /* 0x002fe20003f06270 */
[----:B0-----:R-:W-:-:S05]  /*0070*/  IMAD R8, R5, UR4, R8 ;  /* 0x0000000405087c24 */ /* 0x001fca000f8e0208 */
[----:B--2---:R-:W-:-:S04]  /*0080*/  ISETP.LT.OR P0, PT, R8, R2, !P0 ;  /* 0x000000020800720c */ /* 0x004fc80004701670 */
[----:B------:R-:W-:-:S13]  /*0090*/  ISETP.GE.OR P0, PT, R8, R3, P0 ;  /* 0x000000030800720c */ /* 0x000fda0000706670 */
[----:B------:R-:W-:Y:S05]  /*00a0*/  @P0 EXIT ;  /* 0x000000000000094d */ /* 0x000fea0003800000 */
[----:B------:R-:W0:Y:S01]  /*00b0*/  LDC.64 R4, c[0x0][0x388] ;  /* 0x0000e200ff047b82 */ /* 0x000e220000000a00 */
[----:B------:R-:W1:Y:S01]  /*00c0*/  LDCU.64 UR6, c[0x0][0x358] ;  /* 0x00006b00ff0677ac */ /* 0x000e620008000a00 */
[C---:B------:R-:W-:Y:S01]  /*00d0*/  ISETP.GE.U32.AND P1, PT, R0.reuse, 0x8, PT ;  /* 0x000000080000780c */ /* 0x040fe20003f26070 */
[----:B------:R-:W-:Y:S01]  /*00e0*/  HFMA2 R2, -RZ, RZ, 0, 0 ;  /* 0x00000000ff027431 */ /* 0x000fe200000001ff */
[----:B------:R-:W-:-:S04]  /*00f0*/  LOP3.LUT R18, R0, 0x7, RZ, 0xc0, !PT ;  /* 0x0000000700127812 */ /* 0x000fc800078ec0ff */
[----:B------:R-:W-:Y:S01]  /*0100*/  ISETP.NE.AND P0, PT, R18, RZ, PT ;  /* 0x000000ff1200720c */ /* 0x000fe20003f05270 */
[----:B0-----:R-:W-:-:S05]  /*0110*/  IMAD.WIDE R4, R8, 0x4, R4 ;  /* 0x0000000408047825 */ /* 0x001fca00078e0204 */
[----:B-1----:R0:W5:Y:S01]  /*0120*/  LDG.E R11, desc[UR6][R4.64] ;  /* 0x00000006040b7981 */ /* 0x002162000c1e1900 */
[----:B------:R-:W-:Y:S06]  /*0130*/  @!P1 BRA `(.L_x_0) ;  /* 0x0000000000e49947 */ /* 0x000fec0003800000 */
[----:B------:R-:W1:Y:S01]  /*0140*/  LDCU.64 UR4, c[0x0][0x390] ;  /* 0x00007200ff0477ac */ /* 0x000e620008000a00 */
[----:B------:R-:W-:Y:S02]  /*0150*/  LOP3.LUT R2, R0, 0x7ffffff8, RZ, 0xc0, !PT ;  /* 0x7ffffff800027812 */ /* 0x000fe400078ec0ff */
[----:B------:R-:W-:Y:S02]  /*0160*/  MOV R10, R8 ;  /* 0x00000008000a7202 */ /* 0x000fe40000000f00 */
[----:B------:R-:W-:Y:S01]  /*0170*/  IADD3 R9, PT, PT, -R2, RZ, RZ ;  /* 0x000000ff02097210 */ /* 0x000fe20007ffe1ff */
[----:B-1----:R-:W-:-:S04]  /*0180*/  UIADD3 UR4, UP0, UPT, UR4, 0x10, URZ ;  /* 0x0000001004047890 */ /* 0x002fc8000ff1e0ff */
[----:B------:R-:W-:Y:S02]  /*0190*/  UIADD3.X UR5, UPT, UPT, URZ, UR5, URZ, UP0, !UPT ;  /* 0x00000005ff057290 */ /* 0x000fe400087fe4ff */
[----:B------:R-:W-:-:S04]  /*01a0*/  MOV R16, UR4 ;  /* 0x0000000400107c02 */ /* 0x000fc80008000f00 */
[----:B------:R-:W-:-:S07]  /*01b0*/  MOV R17, UR5 ;  /* 0x0000000500117c02 */ /* 0x000fce0008000f00 */
.L_x_1:
[----:B------:R-:W1:Y:S01]  /*01c0*/  LDC.64 R12, c[0x0][0x380] ;  /* 0x0000e000ff0c7b82 */ /* 0x000e620000000a00 */
[----:B------:R-:W-:Y:S02]  /*01d0*/  MOV R6, R16 ;  /* 0x0000001000067202 */ /* 0x000fe40000000f00 */
[----:B------:R-:W-:-:S05]  /*01e0*/  MOV R7, R17 ;  /* 0x0000001100077202 */ /* 0x000fca0000000f00 */
[----:B--2---:R-:W2:Y:S01]  /*01f0*/  LDG.E R15, desc[UR6][R6.64+-0x10] ;  /* 0xfffff006060f7981 */ /* 0x004ea2000c1e1900 */
[----:B-1----:R-:W-:-:S05]  /*0200*/  IMAD.WIDE R12, R10, 0x4, R12 ;  /* 0x000000040a0c7825 */ /* 0x002fca00078e020c */
[----:B------:R-:W2:Y:S02]  /*0210*/  LDG.E R14, desc[UR6][R12.64] ;  /* 0x000000060c0e7981 */ /* 0x000ea4000c1e1900 */
[----:B--2--5:R-:W-:Y:S01]  /*0220*/  FFMA R11, R14, R15, R11 ;  /* 0x0000000f0e0b7223 */ /* 0x024fe2000000000b */
[----:B------:R-:W-:-:S04]  /*0230*/  IMAD.WIDE R14, R3, 0x4, R12 ;  /* 0x00000004030e7825 */ /* 0x000fc800078e020c */
[----:B------:R1:W-:Y:S04]  /*0240*/  STG.E desc[UR6][R4.64], R11 ;  /* 0x0000000b04007986 */ /* 0x0003e8000c101906 */
[----:B------:R-:W2:Y:S04]  /*0250*/  LDG.E R16, desc[UR6][R14.64] ;  /* 0x000000060e107981 */ /* 0x000ea8000c1e1900 */
[----:B------:R-:W2:Y:S02]  /*0260*/  LDG.E R17, desc[UR6][R6.64+-0xc] ;  /* 0xfffff40606117981 */ /* 0x000ea4000c1e1900 */
[----:B--2---:R-:W-:Y:S01]  /*0270*/  FFMA R19, R16, R17, R11 ;  /* 0x0000001110137223 */ /* 0x004fe2000000000b */
[----:B------:R-:W-:-:S04]  /*0280*/  IMAD.WIDE R16, R3, 0x4, R14 ;  /* 0x0000000403107825 */ /* 0x000fc800078e020e */
[----:B------:R2:W-:Y:S04]  /*0290*/  STG.E desc[UR6][R4.64], R19 ;  /* 0x0000001304007986 */ /* 0x0005e8000c101906 */
[----:B------:R-:W3:Y:S04]  /*02a0*/  LDG.E R20, desc[UR6][R16.64] ;  /* 0x0000000610147981 */ /* 0x000ee8000c1e1900 */
[----:B------:R-:W3:Y:S01]  /*02b0*/  LDG.E R21, desc[UR6][R6.64+-0x8] ;  /* 0xfffff80606157981 */ /* 0x000ee2000c1e1900 */
[----:B------:R-:W-:-:S04]  /*02c0*/  IMAD.WIDE R12, R3, 0x4, R16 ;  /* 0x00000004030c7825 */ /* 0x000fc800078e0210 */
[----:B---3--:R-:W-:-:S05]  /*02d0*/  FFMA R21, R20, R21, R19 ;  /* 0x0000001514157223 */ /* 0x008fca0000000013 */
[----:B------:R3:W-:Y:S04]  /*02e0*/  STG.E desc[UR6][R4.64], R21 ;  /* 0x0000001504007986 */ /* 0x0007e8000c101906 */
[----:B------:R-:W4:Y:S04]  /*02f0*/  LDG.E R20, desc[UR6][R12.64] ;  /* 0x000000060c147981 */ /* 0x000f28000c1e1900 */
[----:B-1----:R-:W4:Y:S01]  /*0300*/  LDG.E R11, desc[UR6][R6.64+-0x4] ;  /* 0xfffffc06060b7981 */ /* 0x002f22000c1e1900 */
[----:B------:R-:W-:-:S04]  /*0310*/  IMAD.WIDE R14, R3, 0x4, R12 ;  /* 0x00000004030e7825 */ /* 0x000fc800078e020c */
[----:B----4-:R-:W-:-:S05]  /*0320*/  FFMA R11, R20, R11, R21 ;  /* 0x0000000b140b7223 */ /* 0x010fca0000000015 */
[----:B------:R1:W-:Y:S04]  /*0330*/  STG.E desc[UR6][R4.64], R11 ;  /* 0x0000000b04007986 */ /* 0x0003e8000c101906 */
[----:B------:R-:W2:Y:S04]  /*0340*/  LDG.E R20, desc[UR6][R14.64] ;  /* 0x000000060e147981 */ /* 0x000ea8000c1e1900 */
[----:B------:R-:W2:Y:S02]  /*0350*/  LDG.E R16, desc[UR6][R6.64] ;  /* 0x0000000606107981 */ /* 0x000ea4000c1e1900 */
[----:B--2---:R-:W-:Y:S01]  /*0360*/  FFMA R19, R20, R16, R11 ;  /* 0x0000001014137223 */ /* 0x004fe2000000000b */
[----:B------:R-:W-:-:S04]  /*0370*/  IMAD.WIDE R16, R3, 0x4, R14 ;  /* 0x0000000403107825 */ /* 0x000fc800078e020e */
[----:B------:R2:W-:Y:S04]  /*0380*/  STG.E desc[UR6][R4.64], R19 ;  /* 0x0000001304007986 */ /* 0x0005e8000c101906 */
[----:B------:R-:W3:Y:S04]  /*0390*/  LDG.E R20, desc[UR6][R16.64] ;  /* 0x0000000610147981 */ /* 0x000ee8000c1e1900 */
[----:B------:R-:W3:Y:S02]  /*03a0*/  LDG.E R12, desc[UR6][R6.64+0x4] ;  /* 0x00000406060c7981 */ /* 0x000ee4000c1e1900 */
[----:B---3--:R-:W-:Y:S01]  /*03b0*/  FFMA R21, R20, R12, R19 ;  /* 0x0000000c14157223 */ /* 0x008fe20000000013 */
[----:B------:R-:W-:-:S04]  /*03c0*/  IMAD.WIDE R12, R3, 0x4, R16 ;  /* 0x00000004030c7825 */ /* 0x000fc800078e0210 */
[----:B------:R2:W-:Y:S04]  /*03d0*/  STG.E desc[UR6][R4.64], R21 ;  /* 0x0000001504007986 */ /* 0x0005e8000c101906 */
[----:B------:R-:W3:Y:S04]  /*03e0*/  LDG.E R20, desc[UR6][R12.64] ;  /* 0x000000060c147981 */ /* 0x000ee8000c1e1900 */
[----:B-1----:R-:W3:Y:S01]  /*03f0*/  LDG.E R11, desc[UR6][R6.64+0x8] ;  /* 0x00000806060b7981 */ /* 0x002ee2000c1e1900 */
[----:B------:R-:W-:Y:S01]  /*0400*/  IMAD.WIDE R14, R3, 0x4, R12 ;  /* 0x00000004030e7825 */ /* 0x000fe200078e020c */
[----:B------:R-:W-:-:S03]  /*0410*/  IADD3 R9, PT, PT, R9, 0x8, RZ ;  /* 0x0000000809097810 */ /* 0x000fc60007ffe0ff */
[----:B---3--:R-:W-:-:S05]  /*0420*/  FFMA R23, R20, R11, R21 ;  /* 0x0000000b14177223 */ /* 0x008fca0000000015 */
[----:B------:R2:W-:Y:S04]  /*0430*/  STG.E desc[UR6][R4.64], R23 ;  /* 0x0000001704007986 */ /* 0x0005e8000c101906 */
[----:B------:R-:W3:Y:S04]  /*0440*/  LDG.E R14, desc[UR6][R14.64] ;  /* 0x000000060e0e7981 */ /* 0x000ee8000c1e1900 */
[----:B------:R-:W3:Y:S01]  /*0450*/  LDG.E R11, desc[UR6][R6.64+0xc] ;  /* 0x00000c06060b7981 */ /* 0x000ee2000c1e1900 */
[----:B------:R-:W-:Y:S02]  /*0460*/  ISETP.NE.AND P1, PT, R9, RZ, PT ;  /* 0x000000ff0900720c */ /* 0x000fe40003f25270 */
[----:B------:R-:W-:-:S02]  /*0470*/  IADD3 R16, P2, PT, R6, 0x20, RZ ;  /* 0x0000002006107810 */ /* 0x000fc40007f5e0ff */
[----:B------:R-:W-:Y:S02]  /*0480*/  LEA R10, R3, R10, 0x3 ;  /* 0x0000000a030a7211 */ /* 0x000fe400078e18ff */
[----:B------:R-:W-:Y:S01]  /*0490*/  IADD3.X R17, PT, PT, RZ, R7, RZ, P2, !PT ;  /* 0x00000007ff117210 */ /* 0x000fe200017fe4ff */
[----:B---3--:R-:W-:-:S05]  /*04a0*/  FFMA R11, R14, R11, R23 ;  /* 0x0000000b0e0b7223 */ /* 0x008fca0000000017 */
[----:B------:R2:W-:Y:S01]  /*04b0*/  STG.E desc[UR6][R4.64], R11 ;  /* 0x0000000b04007986 */ /* 0x0005e2000c101906 */
[----:B------:R-:W-:Y:S05]  /*04c0*/  @P1 BRA `(.L_x_1) ;  /* 0xfffffffc003c1947 */ /* 0x000fea000383ffff */
.L_x_0:
[----:B------:R-:W-:Y:S05]  /*04d0*/  @!P0 EXIT ;  /* 0x000000000000894d */ /* 0x000fea0003800000 */
[----:B------:R-:W-:Y:S02]  /*04e0*/  ISETP.GE.U32.AND P0, PT, R18, 0x4, PT ;  /* 0x000000041200780c */ /* 0x000fe40003f06070 */
[----:B------:R-:W-:-:S04]  /*04f0*/  LOP3.LUT R16, R0, 0x3, RZ, 0xc0, !PT ;  /* 0x0000000300107812 */ /* 0x000fc800078ec0ff */
[----:B------:R-:W-:-:S07]  /*0500*/  ISETP.NE.AND P1, PT, R16, RZ, PT ;  /* 0x000000ff1000720c */ /* 0x000fce0003f25270 */
[----:B------:R-:W-:Y:S06]  /*0510*/  @!P0 BRA `(.L_x_2) ;  /* 0x0000000000648947 */ /* 0x000fec0003800000 */
[----:B------:R-:W1:Y:S01]  /*0520*/  LDC.64 R12, c[0x0][0x380] ;  /* 0x0000e000ff0c7b82 */ /* 0x000e620000000a00 */
[----:B------:R-:W-:-:S07]  /*0530*/  IMAD R9, R2, R3, R8 ;  /* 0x0000000302097224 */ /* 0x000fce00078e0208 */
[----:B------:R-:W3:Y:S01]  /*0540*/  LDC.64 R6, c[0x0][0x390] ;  /* 0x0000e400ff067b82 */ /* 0x000ee20000000a00 */
[----:B-1----:R-:W-:-:S05]  /*0550*/  IMAD.WIDE R12, R9, 0x4, R12 ;  /* 0x00000004090c7825 */ /* 0x002fca00078e020c */
[----:B------:R-:W4:Y:S01]  /*0560*/  LDG.E R10, desc[UR6][R12.64] ;  /* 0x000000060c0a7981 */ /* 0x000f22000c1e1900 */
[----:B---3--:R-:W-:-:S05]  /*0570*/  IMAD.WIDE.U32 R6, R2, 0x4, R6 ;  /* 0x0000000402067825 */ /* 0x008fca00078e0006 */
[----:B------:R-:W4:Y:S02]  /*0580*/  LDG.E R9, desc[UR6][R6.64] ;  /* 0x0000000606097981 */ /* 0x000f24000c1e1900 */
[----:B----45:R-:W-:Y:S01]  /*0590*/  FFMA R9, R10, R9, R11 ;  /* 0x000000090a097223 */ /* 0x030fe2000000000b */
[----:B--2---:R-:W-:-:S04]  /*05a0*/  IMAD.WIDE R10, R3, 0x4, R12 ;  /* 0x00000004030a7825 */ /* 0x004fc800078e020c */
[----:B------:R1:W-:Y:S04]  /*05b0*/  STG.E desc[UR6][R4.64], R9 ;  /* 0x0000000904007986 */ /* 0x0003e8000c101906 */
[----:B------:R-:W2:Y:S04]  /*05c0*/  LDG.E R14, desc[UR6][R10.64] ;  /* 0x000000060a0e7981 */ /* 0x000ea8000c1e1900 */
[----:B------:R-:W2:Y:S02]  /*05d0*/  LDG.E R15, desc[UR6][R6.64+0x4] ;  /* 0x00000406060f7981 */ /* 0x000ea4000c1e1900 */
[----:B--2---:R-:W-:Y:S01]  /*05e0*/  FFMA R17, R14, R15, R9 ;  /* 0x0000000f0e117223 */ /* 0x004fe20000000009 */
[----:B------:R-:W-:-:S04]  /*05f0*/  IMAD.WIDE R14, R3, 0x4, R10 ;  /* 0x00000004030e7825 */ /* 0x000fc800078e020a */
[----:B------:R1:W-:Y:S04]  /*0600*/  STG.E desc[UR6][R4.64], R17 ;  /* 0x0000001104007986 */ /* 0x0003e8000c101906 */
[----:B------:R-:W2:Y:S04]  /*0610*/  LDG.E R18, desc[UR6][R14.64] ;  /* 0x000000060e127981 */ /* 0x000ea8000c1e1900 */
[----:B------:R-:W2:Y:S02]  /*0620*/  LDG.E R12, desc[UR6][R6.64+0x8] ;  /* 0x00000806060c7981 */ /* 0x000ea4000c1e1900 */
[----:B--2---:R-:W-:Y:S01]  /*0630*/  FFMA R19, R18, R12, R17 ;  /* 0x0000000c12137223 */ /* 0x004fe20000000011 */
[----:B------:R-:W-:-:S04]  /*0640*/  IMAD.WIDE R12, R3, 0x4, R14 ;  /* 0x00000004030c7825 */ /* 0x000fc800078e020e */
[----:B------:R1:W-:Y:S04]  /*0650*/  STG.E desc[UR6][R4.64], R19 ;  /* 0x0000001304007986 */ /* 0x0003e8000c101906 */
[----:B------:R-:W2:Y:S04]  /*0660*/  LDG.E R12, desc[UR6][R12.64] ;  /* 0x000000060c0c7981 */ /* 0x000ea8000c1e1900 */
[----:B------:R-:W2:Y:S01]  /*0670*/  LDG.E R11, desc[UR6][R6.64+0xc] ;  /* 0x00000c06060b7981 */ /* 0x000ea2000c1e1900 */
[----:B------:R-:W-:Y:S01]  /*0680*/  IADD3 R2, PT, PT, R2, 0x4, RZ ;  /* 0x0000000402027810 */ /* 0x000fe20007ffe0ff */
[----:B--2---:R-:W-:-:S05]  /*0690*/  FFMA R11, R12, R11, R19 ;  /* 0x0000000b0c0b7223 */ /* 0x004fca0000000013 */
[----:B------:R1:W-:Y:S02]  /*06a0*/  STG.E desc[UR6][R4.64], R11 ;  /* 0x0000000b04007986 */ /* 0x0003e4000c101906 */
.L_x_2:
[----:B------:R-:W-:Y:S05]  /*06b0*/  @!P1 EXIT ;  /* 0x000000000000994d */ /* 0x000fea0003800000 */
[----:B------:R-:W-:Y:S02]  /*06c0*/  ISETP.NE.AND P0, PT, R16, 0x1, PT ;  /* 0x000000011000780c */ /* 0x000fe40003f05270 */
[----:B------:R-:W-:-:S04]  /*06d0*/  LOP3.LUT R0, R0, 0x1, RZ, 0xc0, !PT ;  /* 0x0000000100007812 */ /* 0x000fc800078ec0ff */
[----:B------:R-:W-:-:S07]  /*06e0*/  ISETP.NE.U32.AND P1, PT, R0, 0x1, PT ;  /* 0x000000010000780c */ /* 0x000fce0003f25070 */
[----:B------:R-:W-:Y:S06]  /*06f0*/  @!P0 BRA `(.L_x_3) ;  /* 0x00000000003c8947 */ /* 0x000fec0003800000 */
[----:B------:R-:W3:Y:S01]  /*0700*/  LDC.64 R6, c[0x0][0x380] ;  /* 0x0000e000ff067b82 */ /* 0x000ee20000000a00 */
[----:B-1----:R-:W-:-:S07]  /*0710*/  IMAD R9, R2, R3, R8 ;  /* 0x0000000302097224 */ /* 0x002fce00078e0208 */
[----:B------:R-:W1:Y:S01]  /*0720*/  LDC.64 R12, c[0x0][0x390] ;  /* 0x0000e400ff0c7b82 */ /* 0x000e620000000a00 */
[----:B---3--:R-:W-:-:S05]  /*0730*/  IMAD.WIDE R6, R9, 0x4, R6 ;  /* 0x0000000409067825 */ /* 0x008fca00078e0206 */
[----:B------:R-:W3:Y:S01]  /*0740*/  LDG.E R0, desc[UR6][R6.64] ;  /* 0x0000000606007981 */ /* 0x000ee2000c1e1900 */
[----:B-1----:R-:W-:-:S05]  /*0750*/  IMAD.WIDE.U32 R12, R2, 0x4, R12 ;  /* 0x00000004020c7825 */ /* 0x002fca00078e000c */
[----:B------:R-:W3:Y:S01]  /*0760*/  LDG.E R9, desc[UR6][R12.64] ;  /* 0x000000060c097981 */ /* 0x000ee2000c1e1900 */
[----:B------:R-:W-:-:S04]  /*0770*/  IMAD.WIDE R14, R3, 0x4, R6 ;  /* 0x00000004030e7825 */ /* 0x000fc800078e0206 */
[----:B---3-5:R-:W-:-:S05]  /*0780*/  FFMA R9, R0, R9, R11 ;  /* 0x0000000900097223 */ /* 0x028fca000000000b */
[----:B------:R3:W-:Y:S04]  /*0790*/  STG.E desc[UR6][R4.64], R9 ;  /* 0x0000000904007986 */ /* 0x0007e8000c101906 */
[----:B------:R-:W4:Y:S04]  /*07a0*/  LDG.E R14, desc[UR6][R14.64] ;  /* 0x000000060e0e7981 */ /* 0x000f28000c1e1900 */
[----:B--2---:R-:W4:Y:S01]  /*07b0*/  LDG.E R11, desc[UR6][R12.64+0x4] ;  /* 0x000004060c0b7981 */ /* 0x004f22000c1e1900 */
[----:B------:R-:W-:Y:S01]  /*07c0*/  IADD3 R2, PT, PT, R2, 0x2, RZ ;  /* 0x0000000202027810 */ /* 0x000fe20007ffe0ff */
[----:B----4-:R-:W-:-:S05]  /*07d0*/  FFMA R11, R14, R11, R9 ;  /* 0x0000000b0e0b7223 */ /* 0x010fca0000000009 */
[----:B------:R3:W-:Y:S02]  /*07e0*/  STG.E desc[UR6][R4.64], R11 ;  /* 0x0000000b04007986 */ /* 0x0007e4000c101906 */
.L_x_3:
[----:B------:R-:W-:Y:S05]  /*07f0*/  @P1 EXIT ;  /* 0x000000000000194d */ /* 0x000fea0003800000 */
[----:B------:R-:W4:Y:S01]  /*0800*/  LDC.64 R6, c[0x0][0x380] ;  /* 0x0000e000ff067b82 */ /* 0x000f220000000a00 */
[----:B------:R-:W-:-:S07]  /*0810*/  IMAD R3, R2, R3, R8 ;  /* 0x0000000302037224 */ /* 0x000fce00078e0208 */
[----:B------:R-:W0:Y:S01]  /*0820*/  LDC.64 R12, c[0x0][0x390] ;  /* 0x0000e400ff0c7b82 */ /* 0x000e220000000a00 */
[----:B----4-:R-:W-:-:S06]  /*0830*/  IMAD.WIDE R6, R3, 0x4, R6 ;  /* 0x0000000403067825 */ /* 0x010fcc00078e0206 */
[----:B------:R-:W1:Y:S01]  /*0840*/  LDG.E R6, desc[UR6][R6.64] ;  /* 0x0000000606067981 */ /* 0x000e62000c1e1900 */
[----:B0-----:R-:W-:-:S06]  /*0850*/  IMAD.WIDE.U32 R2, R2, 0x4, R12 ;  /* 0x0000000402027825 */ /* 0x001fcc00078e000c */
[----:B------:R-:W1:Y:S02]  /*0860*/  LDG.E R2, desc[UR6][R2.64] ;  /* 0x0000000602027981 */ /* 0x000e64000c1e1900 */
[----:B-123-5:R-:W-:-:S05]  /*0870*/  FFMA R11, R6, R2, R11 ;  /* 0x00000002060b7223 */ /* 0x02efca000000000b */
[----:B------:R-:W-:Y:S01]  /*0880*/  STG.E desc[UR6][R4.64], R11 ;  /* 0x0000000b04007986 */ /* 0x000fe2000c101906 */
[----:B------:R-:W-:Y:S05]  /*0890*/  EXIT ;  /* 0x000000000000794d */ /* 0x000fea0003800000 */
.L_x_4:
[----:B------:R-:W-:-:S00]  /*08a0*/  BRA `(.L_x_4) ;  /* 0xfffffffc00fc7947 */ /* 0x000fc0000383ffff */
[----:B------:R-:W-:-:S00]  /*08b0*/  NOP ;  /* 0x0000000000007918 */ /* 0x000fc00000000000 */
        /* <DEDUP_REMOVED lines=12> */
.L_x_5:


//--------------------- .nv.shared.reserved.0     --------------------------
	.section	.nv.shared.reserved.0,"aw",@nobits
	.weak		__nv_reservedSMEM_offset_0_alias
	.size		__nv_reservedSMEM_offset_0_alias, 0, 64
	.other		__nv_reservedSMEM_offset_0_alias,@"STO_CUDA_RESERVED_SHARED STV_DEFAULT"
__nv_reservedSMEM_offset_0_alias:
	.zero		0
	.zero		64


//--------------------- .nv.constant0._Z20compute_displacementPfS_S_iii --------------------------
	.section	.nv.constant0._Z20compute_displacementPfS_S_iii,"a",@progbits
	.sectionflags	@""
	.align	4
.nv.constant0._Z20compute_displacementPfS_S_iii:
	.zero		932


//--------------------- SYMBOLS --------------------------

	.type		.nv.reservedSmem.offset0,@object
	.size		.nv.reservedSmem.offset0,0x4
